//
// Generated by NVIDIA NVVM Compiler
//
// Compiler Build ID: CL-36424714
// Cuda compilation tools, release 13.0, V13.0.88
// Based on NVVM 20.0.0
//

.version 9.0
.target sm_100
.address_size 64

	// .globl	_Z20bankConflictMultiplyPfS_i
// _ZZ20bankConflictMultiplyPfS_iE5aTile has been demoted
// _ZZ20bankConflictMultiplyPfS_iE14transposedTile has been demoted

.visible .entry _Z20bankConflictMultiplyPfS_i(
	.param .u64 .ptr .align 1 _Z20bankConflictMultiplyPfS_i_param_0,
	.param .u64 .ptr .align 1 _Z20bankConflictMultiplyPfS_i_param_1,
	.param .u32 _Z20bankConflictMultiplyPfS_i_param_2
)
{
	.reg .b32 	%r<28>;
	.reg .b32 	%f<99>;
	.reg .b64 	%rd<11>;
	// demoted variable
	.shared .align 4 .b8 _ZZ20bankConflictMultiplyPfS_iE5aTile[4096];
	// demoted variable
	.shared .align 4 .b8 _ZZ20bankConflictMultiplyPfS_iE14transposedTile[4224];
	ld.param.u64 	%rd1, [_Z20bankConflictMultiplyPfS_i_param_0];
	ld.param.u64 	%rd2, [_Z20bankConflictMultiplyPfS_i_param_1];
	ld.param.u32 	%r1, [_Z20bankConflictMultiplyPfS_i_param_2];
	cvta.to.global.u64 	%rd3, %rd1;
	mov.u32 	%r2, %ctaid.y;
	mov.u32 	%r3, %ntid.y;
	mov.u32 	%r4, %tid.y;
	mad.lo.s32 	%r5, %r2, %r3, %r4;
	mov.u32 	%r6, %ctaid.x;
	mov.u32 	%r7, %ntid.x;
	mul.lo.s32 	%r8, %r6, %r7;
	mov.u32 	%r9, %tid.x;
	add.s32 	%r10, %r8, %r9;
	shl.b32 	%r11, %r5, 5;
	add.s32 	%r12, %r11, %r9;
	mul.wide.u32 	%rd4, %r12, 4;
	add.s64 	%rd5, %rd3, %rd4;
	ld.global.f32 	%f1, [%rd5];
	shl.b32 	%r13, %r4, 7;
	mov.u32 	%r14, _ZZ20bankConflictMultiplyPfS_iE5aTile;
	add.s32 	%r15, %r14, %r13;
	shl.b32 	%r16, %r9, 2;
	add.s32 	%r17, %r15, %r16;
	st.shared.f32 	[%r17], %f1;
	add.s32 	%r18, %r8, %r4;
	shl.b32 	%r19, %r18, 5;
	add.s32 	%r20, %r19, %r9;
	mul.wide.u32 	%rd6, %r20, 4;
	add.s64 	%rd7, %rd3, %rd6;
	ld.global.f32 	%f2, [%rd7];
	mov.u32 	%r21, _ZZ20bankConflictMultiplyPfS_iE14transposedTile;
	mad.lo.s32 	%r22, %r9, 132, %r21;
	shl.b32 	%r23, %r4, 2;
	add.s32 	%r24, %r22, %r23;
	st.shared.f32 	[%r24], %f2;
	bar.sync 	0;
	shl.b32 	%r25, %r9, 7;
	sub.s32 	%r26, %r22, %r25;
	ld.shared.f32 	%f3, [%r15];
	ld.shared.f32 	%f4, [%r26];
	fma.rn.f32 	%f5, %f3, %f4, 0f00000000;
	ld.shared.f32 	%f6, [%r15+4];
	ld.shared.f32 	%f7, [%r26+132];
	fma.rn.f32 	%f8, %f6, %f7, %f5;
	ld.shared.f32 	%f9, [%r15+8];
	ld.shared.f32 	%f10, [%r26+264];
	fma.rn.f32 	%f11, %f9, %f10, %f8;
	ld.shared.f32 	%f12, [%r15+12];
	ld.shared.f32 	%f13, [%r26+396];
	fma.rn.f32 	%f14, %f12, %f13, %f11;
	ld.shared.f32 	%f15, [%r15+16];
	ld.shared.f32 	%f16, [%r26+528];
	fma.rn.f32 	%f17, %f15, %f16, %f14;
	ld.shared.f32 	%f18, [%r15+20];
	ld.shared.f32 	%f19, [%r26+660];
	fma.rn.f32 	%f20, %f18, %f19, %f17;
	ld.shared.f32 	%f21, [%r15+24];
	ld.shared.f32 	%f22, [%r26+792];
	fma.rn.f32 	%f23, %f21, %f22, %f20;
	ld.shared.f32 	%f24, [%r15+28];
	ld.shared.f32 	%f25, [%r26+924];
	fma.rn.f32 	%f26, %f24, %f25, %f23;
	ld.shared.f32 	%f27, [%r15+32];
	ld.shared.f32 	%f28, [%r26+1056];
	fma.rn.f32 	%f29, %f27, %f28, %f26;
	ld.shared.f32 	%f30, [%r15+36];
	ld.shared.f32 	%f31, [%r26+1188];
	fma.rn.f32 	%f32, %f30, %f31, %f29;
	ld.shared.f32 	%f33, [%r15+40];
	ld.shared.f32 	%f34, [%r26+1320];
	fma.rn.f32 	%f35, %f33, %f34, %f32;
	ld.shared.f32 	%f36, [%r15+44];
	ld.shared.f32 	%f37, [%r26+1452];
	fma.rn.f32 	%f38, %f36, %f37, %f35;
	ld.shared.f32 	%f39, [%r15+48];
	ld.shared.f32 	%f40, [%r26+1584];
	fma.rn.f32 	%f41, %f39, %f40, %f38;
	ld.shared.f32 	%f42, [%r15+52];
	ld.shared.f32 	%f43, [%r26+1716];
	fma.rn.f32 	%f44, %f42, %f43, %f41;
	ld.shared.f32 	%f45, [%r15+56];
	ld.shared.f32 	%f46, [%r26+1848];
	fma.rn.f32 	%f47, %f45, %f46, %f44;
	ld.shared.f32 	%f48, [%r15+60];
	ld.shared.f32 	%f49, [%r26+1980];
	fma.rn.f32 	%f50, %f48, %f49, %f47;
	ld.shared.f32 	%f51, [%r15+64];
	ld.shared.f32 	%f52, [%r26+2112];
	fma.rn.f32 	%f53, %f51, %f52, %f50;
	ld.shared.f32 	%f54, [%r15+68];
	ld.shared.f32 	%f55, [%r26+2244];
	fma.rn.f32 	%f56, %f54, %f55, %f53;
	ld.shared.f32 	%f57, [%r15+72];
	ld.shared.f32 	%f58, [%r26+2376];
	fma.rn.f32 	%f59, %f57, %f58, %f56;
	ld.shared.f32 	%f60, [%r15+76];
	ld.shared.f32 	%f61, [%r26+2508];
	fma.rn.f32 	%f62, %f60, %f61, %f59;
	ld.shared.f32 	%f63, [%r15+80];
	ld.shared.f32 	%f64, [%r26+2640];
	fma.rn.f32 	%f65, %f63, %f64, %f62;
	ld.shared.f32 	%f66, [%r15+84];
	ld.shared.f32 	%f67, [%r26+2772];
	fma.rn.f32 	%f68, %f66, %f67, %f65;
	ld.shared.f32 	%f69, [%r15+88];
	ld.shared.f32 	%f70, [%r26+2904];
	fma.rn.f32 	%f71, %f69, %f70, %f68;
	ld.shared.f32 	%f72, [%r15+92];
	ld.shared.f32 	%f73, [%r26+3036];
	fma.rn.f32 	%f74, %f72, %f73, %f71;
	ld.shared.f32 	%f75, [%r15+96];
	ld.shared.f32 	%f76, [%r26+3168];
	fma.rn.f32 	%f77, %f75, %f76, %f74;
	ld.shared.f32 	%f78, [%r15+100];
	ld.shared.f32 	%f79, [%r26+3300];
	fma.rn.f32 	%f80, %f78, %f79, %f77;
	ld.shared.f32 	%f81, [%r15+104];
	ld.shared.f32 	%f82, [%r26+3432];
	fma.rn.f32 	%f83, %f81, %f82, %f80;
	ld.shared.f32 	%f84, [%r15+108];
	ld.shared.f32 	%f85, [%r26+3564];
	fma.rn.f32 	%f86, %f84, %f85, %f83;
	ld.shared.f32 	%f87, [%r15+112];
	ld.shared.f32 	%f88, [%r26+3696];
	fma.rn.f32 	%f89, %f87, %f88, %f86;
	ld.shared.f32 	%f90, [%r15+116];
	ld.shared.f32 	%f91, [%r26+3828];
	fma.rn.f32 	%f92, %f90, %f91, %f89;
	ld.shared.f32 	%f93, [%r15+120];
	ld.shared.f32 	%f94, [%r26+3960];
	fma.rn.f32 	%f95, %f93, %f94, %f92;
	ld.shared.f32 	%f96, [%r15+124];
	ld.shared.f32 	%f97, [%r26+4092];
	fma.rn.f32 	%f98, %f96, %f97, %f95;
	cvta.to.global.u64 	%rd8, %rd2;
	mad.lo.s32 	%r27, %r1, %r5, %r10;
	mul.wide.s32 	%rd9, %r27, 4;
	add.s64 	%rd10, %rd8, %rd9;
	st.global.f32 	[%rd10], %f98;
	ret;

}


// ===== COMPILED SASS (sm_100) =====

	.target	sm_100

	.elftype	@"ET_EXEC"


//--------------------- .note.nv.tkinfo           --------------------------
	.section	.note.nv.tkinfo,"",@"SHT_NOTE"
	.sectionflags	@"SHF_NOTE_NV_TKINFO"
	.tkinfo
        /*0018*/ 	.word	0x00000002
        /*0030*/ 	.string	""
        /*0030*/ 	.string	"ptxas"
        /*0030*/ 	.string	"Cuda compilation tools, release 13.0, V13.0.88"
        /*0030*/ 	.string	"Build cuda_13.0.r13.0/compiler.36424714_0"
        /*0030*/ 	.string	"-arch sm_100 -m 64 "



//--------------------- .note.nv.cuinfo           --------------------------
	.section	.note.nv.cuinfo,"",@"SHT_NOTE"
	.sectionflags	@"SHF_NOTE_NV_CUINFO"
        /*0018*/ 	.short	0x0002
        /*001a*/ 	.short	0x0064
        /*001c*/ 	.short	0x0082
	.zero		2


//--------------------- .nv.info                  --------------------------
	.section	.nv.info,"",@"SHT_CUDA_INFO"
	.align	4


	//----- nvinfo : EIATTR_REGCOUNT
	.align		4
        /*0000*/ 	.byte	0x04, 0x2f
        /*0002*/ 	.short	(.L_1 - .L_0)
	.align		4
.L_0:
        /*0004*/ 	.word	index@(_Z20bankConflictMultiplyPfS_i)
        /*0008*/ 	.word	0x00000020


	//----- nvinfo : EIATTR_FRAME_SIZE
	.align		4
.L_1:
        /*000c*/ 	.byte	0x04, 0x11
        /*000e*/ 	.short	(.L_3 - .L_2)
	.align		4
.L_2:
        /*0010*/ 	.word	index@(_Z20bankConflictMultiplyPfS_i)
        /*0014*/ 	.word	0x00000000


	//----- nvinfo : EIATTR_MIN_STACK_SIZE
	.align		4
.L_3:
        /*0018*/ 	.byte	0x04, 0x12
        /*001a*/ 	.short	(.L_5 - .L_4)
	.align		4
.L_4:
        /*001c*/ 	.word	index@(_Z20bankConflictMultiplyPfS_i)
        /*0020*/ 	.word	0x00000000
.L_5:


//--------------------- .nv.compat                --------------------------
	.section	.nv.compat,"",@"SHT_CUDA_COMPAT_INFO"
	.align	4
        /*0000*/ 	.byte	0x02, 0x09, 0x00, 0x00, 0x02, 0x02, 0x01, 0x00, 0x02, 0x05, 0x05, 0x00, 0x03, 0x07, 0x01, 0x01
        /*0010*/ 	.byte	0x02, 0x03, 0x00, 0x00, 0x02, 0x06, 0x01, 0x00, 0x04, 0x0b, 0x08, 0x00, 0x09, 0x00, 0x00, 0x00
        /*0020*/ 	.byte	0x00, 0x00, 0x00, 0x00


//--------------------- .nv.info._Z20bankConflictMultiplyPfS_i --------------------------
	.section	.nv.info._Z20bankConflictMultiplyPfS_i,"",@"SHT_CUDA_INFO"
	.sectionflags	@""
	.align	4


	//----- nvinfo : EIATTR_CUDA_API_VERSION
	.align		4
        /*0000*/ 	.byte	0x04, 0x37
        /*0002*/ 	.short	(.L_7 - .L_6)
.L_6:
        /*0004*/ 	.word	0x00000082


	//----- nvinfo : EIATTR_KPARAM_INFO
	.align		4
.L_7:
        /*0008*/ 	.byte	0x04, 0x17
        /*000a*/ 	.short	(.L_9 - .L_8)
.L_8:
        /*000c*/ 	.word	0x00000000
        /*0010*/ 	.short	0x0002
        /*0012*/ 	.short	0x0010
        /*0014*/ 	.byte	0x00, 0xf0, 0x11, 0x00


	//----- nvinfo : EIATTR_KPARAM_INFO
	.align		4
.L_9:
        /*0018*/ 	.byte	0x04, 0x17
        /*001a*/ 	.short	(.L_11 - .L_10)
.L_10:
        /*001c*/ 	.word	0x00000000
        /*0020*/ 	.short	0x0001
        /*0022*/ 	.short	0x0008
        /*0024*/ 	.byte	0x00, 0xf5, 0x21, 0x00


	//----- nvinfo : EIATTR_KPARAM_INFO
	.align		4
.L_11:
        /*0028*/ 	.byte	0x04, 0x17
        /*002a*/ 	.short	(.L_13 - .L_12)
.L_12:
        /*002c*/ 	.word	0x00000000
        /*0030*/ 	.short	0x0000
        /*0032*/ 	.short	0x0000
        /*0034*/ 	.byte	0x00, 0xf5, 0x21, 0x00


	//----- nvinfo : EIATTR_SPARSE_MMA_MASK
	.align		4
.L_13:
        /*0038*/ 	.byte	0x03, 0x50
        /*003a*/ 	.short	0x0000


	//----- nvinfo : EIATTR_MAXREG_COUNT
	.align		4
        /*003c*/ 	.byte	0x03, 0x1b
        /*003e*/ 	.short	0x00ff


	//----- nvinfo : EIATTR_NUM_BARRIERS
	.align		4
        /*0040*/ 	.byte	0x02, 0x4c
        /*0042*/ 	.byte	0x01
	.zero		1


	//----- nvinfo : EIATTR_MERCURY_ISA_VERSION
	.align		4
        /*0044*/ 	.byte	0x03, 0x5f
        /*0046*/ 	.short	0x0101


	//----- nvinfo : EIATTR_VRC_CTA_INIT_COUNT
	.align		4
        /*0048*/ 	.byte	0x02, 0x4a
	.zero		1
	.zero		1


	//----- nvinfo : EIATTR_EXIT_INSTR_OFFSETS
	.align		4
        /*004c*/ 	.byte	0x04, 0x1c
        /*004e*/ 	.short	(.L_15 - .L_14)


	//   ....[0]....
.L_14:
        /*0050*/ 	.word	0x000006c0


	//----- nvinfo : EIATTR_CBANK_PARAM_SIZE
	.align		4
.L_15:
        /*0054*/ 	.byte	0x03, 0x19
        /*0056*/ 	.short	0x0014


	//----- nvinfo : EIATTR_PARAM_CBANK
	.align		4
        /*0058*/ 	.byte	0x04, 0x0a
        /*005a*/ 	.short	(.L_17 - .L_16)
	.align		4
.L_16:
        /*005c*/ 	.word	index@(.nv.constant0._Z20bankConflictMultiplyPfS_i)
        /*0060*/ 	.short	0x0380
        /*0062*/ 	.short	0x0014


	//----- nvinfo : EIATTR_SW_WAR
	.align		4
.L_17:
        /*0064*/ 	.byte	0x04, 0x36
        /*0066*/ 	.short	(.L_19 - .L_18)
.L_18:
        /*0068*/ 	.word	0x00000008
.L_19:


//--------------------- .nv.callgraph             --------------------------
	.section	.nv.callgraph,"",@"SHT_CUDA_CALLGRAPH"
	.align	4
	.sectionentsize	8
	.align		4
        /*0000*/ 	.word	0x00000000
	.align		4
        /*0004*/ 	.word	0xffffffff
	.align		4
        /*0008*/ 	.word	0x00000000
	.align		4
        /*000c*/ 	.word	0xfffffffe
	.align		4
        /*0010*/ 	.word	0x00000000
	.align		4
        /*0014*/ 	.word	0xfffffffd
	.align		4
        /*0018*/ 	.word	0x00000000
	.align		4
        /*001c*/ 	.word	0xfffffffc


//--------------------- .text._Z20bankConflictMultiplyPfS_i --------------------------
	.section	.text._Z20bankConflictMultiplyPfS_i,"ax",@progbits
	.align	128
        .global         _Z20bankConflictMultiplyPfS_i
        .type           _Z20bankConflictMultiplyPfS_i,@function
        .size           _Z20bankConflictMultiplyPfS_i,(.L_x_1 - _Z20bankConflictMultiplyPfS_i)
        .other          _Z20bankConflictMultiplyPfS_i,@"STO_CUDA_ENTRY STV_DEFAULT"
_Z20bankConflictMultiplyPfS_i:
.text._Z20bankConflictMultiplyPfS_i:
[----:B------:R-:W-:Y:S01]  /*0000*/  LDC R1, c[0x0][0x37c] ;  /* 0x0000df00ff017b82 */ /* 0x000fe20000000800 */
[----:B------:R-:W0:Y:S07]  /*0010*/  S2R R10, SR_TID.Y ;  /* 0x00000000000a7919 */ /* 0x000e2e0000002200 */
[----:B------:R-:W0:Y:S01]  /*0020*/  S2UR UR6, SR_CTAID.Y ;  /* 0x00000000000679c3 */ /* 0x000e220000002600 */
[----:B------:R-:W1:Y:S01]  /*0030*/  LDCU.64 UR4, c[0x0][0x358] ;  /* 0x00006b00ff0477ac */ /* 0x000e620008000a00 */
[----:B------:R-:W2:Y:S06]  /*0040*/  S2R R0, SR_TID.X ;  /* 0x0000000000007919 */ /* 0x000eac0000002100 */
[----:B------:R-:W0:Y:S08]  /*0050*/  LDC R17, c[0x0][0x364] ;  /* 0x0000d900ff117b82 */ /* 0x000e300000000800 */
[----:B------:R-:W3:Y:S08]  /*0060*/  S2UR UR7, SR_CTAID.X ;  /* 0x00000000000779c3 */ /* 0x000ef00000002500 */
[----:B------:R-:W3:Y:S08]  /*0070*/  LDC R3, c[0x0][0x360] ;  /* 0x0000d800ff037b82 */ /* 0x000ef00000000800 */
[----:B------:R-:W4:Y:S01]  /*0080*/  LDC.64 R6, c[0x0][0x380] ;  /* 0x0000e000ff067b82 */ /* 0x000f220000000a00 */
[--C-:B0-----:R-:W-:Y:S01]  /*0090*/  IMAD R17, R17, UR6, R10.reuse ;  /* 0x0000000611117c24 */ /* 0x101fe2000f8e020a */
[----:B------:R-:W-:Y:S01]  /*00a0*/  MOV R2, 0x400 ;  /* 0x0000040000027802 */ /* 0x000fe20000000f00 */
[----:B------:R-:W0:Y:S03]  /*00b0*/  LDCU UR6, c[0x0][0x390] ;  /* 0x00007200ff0677ac */ /* 0x000e260008000800 */
[----:B--2---:R-:W-:Y:S01]  /*00c0*/  LEA R5, R17, R0, 0x5 ;  /* 0x0000000011057211 */ /* 0x004fe200078e28ff */
[----:B---3--:R-:W-:-:S05]  /*00d0*/  IMAD R9, R3, UR7, R10 ;  /* 0x0000000703097c24 */ /* 0x008fca000f8e020a */
[----:B------:R-:W-:Y:S01]  /*00e0*/  LEA R9, R9, R0, 0x5 ;  /* 0x0000000009097211 */ /* 0x000fe200078e28ff */
[----:B----4-:R-:W-:-:S04]  /*00f0*/  IMAD.WIDE.U32 R4, R5, 0x4, R6 ;  /* 0x0000000405047825 */ /* 0x010fc800078e0006 */
[----:B------:R-:W-:Y:S01]  /*0100*/  IMAD.WIDE.U32 R6, R9, 0x4, R6 ;  /* 0x0000000409067825 */ /* 0x000fe200078e0006 */
[----:B-1----:R-:W2:Y:S04]  /*0110*/  LDG.E R12, desc[UR4][R4.64] ;  /* 0x00000004040c7981 */ /* 0x002ea8000c1e1900 */
[----:B------:R-:W3:Y:S01]  /*0120*/  LDG.E R14, desc[UR4][R6.64] ;  /* 0x00000004060e7981 */ /* 0x000ee2000c1e1900 */
[----:B------:R-:W-:Y:S01]  /*0130*/  IADD3 R8, PT, PT, R2, 0x1000, RZ ;  /* 0x0000100002087810 */ /* 0x000fe20007ffe0ff */
[----:B------:R-:W1:Y:S02]  /*0140*/  S2R R9, SR_CgaCtaId ;  /* 0x0000000000097919 */ /* 0x000e640000008800 */
[C---:B-1----:R-:W-:Y:S02]  /*0150*/  LEA R19, R9.reuse, R2, 0x18 ;  /* 0x0000000209137211 */ /* 0x042fe400078ec0ff */
[----:B------:R-:W-:-:S02]  /*0160*/  LEA R9, R9, R8, 0x18 ;  /* 0x0000000809097211 */ /* 0x000fc400078ec0ff */
[----:B------:R-:W-:-:S03]  /*0170*/  LEA R19, R10, R19, 0x7 ;  /* 0x000000130a137211 */ /* 0x000fc600078e38ff */
[C---:B------:R-:W-:Y:S01]  /*0180*/  IMAD R9, R0.reuse, 0x84, R9 ;  /* 0x0000008400097824 */ /* 0x040fe200078e0209 */
[----:B------:R-:W-:-:S03]  /*0190*/  LEA R13, R0, R19, 0x2 ;  /* 0x00000013000d7211 */ /* 0x000fc600078e10ff */
[----:B------:R-:W-:Y:S01]  /*01a0*/  IMAD R2, R0, -0x80, R9 ;  /* 0xffffff8000027824 */ /* 0x000fe200078e0209 */
[----:B------:R-:W-:Y:S01]  /*01b0*/  LEA R15, R10, R9, 0x2 ;  /* 0x000000090a0f7211 */ /* 0x000fe200078e10ff */
[----:B------:R-:W-:-:S04]  /*01c0*/  IMAD R0, R3, UR7, R0 ;  /* 0x0000000703007c24 */ /* 0x000fc8000f8e0200 */
[----:B0-----:R-:W-:Y:S01]  /*01d0*/  IMAD R17, R17, UR6, R0 ;  /* 0x0000000611117c24 */ /* 0x001fe2000f8e0200 */
[----:B--2---:R-:W-:Y:S04]  /*01e0*/  STS [R13], R12 ;  /* 0x0000000c0d007388 */ /* 0x004fe80000000800 */
[----:B---3--:R-:W-:Y:S01]  /*01f0*/  STS [R15], R14 ;  /* 0x0000000e0f007388 */ /* 0x008fe20000000800 */
[----:B------:R-:W-:Y:S06]  /*0200*/  BAR.SYNC.DEFER_BLOCKING 0x0 ;  /* 0x0000000000007b1d */ /* 0x000fec0000010000 */
[----:B------:R-:W-:Y:S04]  /*0210*/  LDS R23, [R2] ;  /* 0x0000000002177984 */ /* 0x000fe80000000800 */
[----:B------:R-:W0:Y:S04]  /*0220*/  LDS.128 R4, [R19] ;  /* 0x0000000013047984 */ /* 0x000e280000000c00 */
[----:B------:R-:W1:Y:S04]  /*0230*/  LDS R29, [R2+0x84] ;  /* 0x00008400021d7984 */ /* 0x000e680000000800 */
[----:B------:R-:W2:Y:S04]  /*0240*/  LDS R24, [R2+0x108] ;  /* 0x0001080002187984 */ /* 0x000ea80000000800 */
[----:B------:R-:W3:Y:S04]  /*0250*/  LDS R22, [R2+0x18c] ;  /* 0x00018c0002167984 */ /* 0x000ee80000000800 */
[----:B------:R-:W-:Y:S04]  /*0260*/  LDS R21, [R2+0x210] ;  /* 0x0002100002157984 */ /* 0x000fe80000000800 */
[----:B------:R-:W4:Y:S04]  /*0270*/  LDS.128 R8, [R19+0x10] ;  /* 0x0000100013087984 */ /* 0x000f280000000c00 */
[----:B------:R-:W5:Y:S04]  /*0280*/  LDS R18, [R2+0x294] ;  /* 0x0002940002127984 */ /* 0x000f680000000800 */
[----:B------:R-:W5:Y:S04]  /*0290*/  LDS R25, [R2+0x318] ;  /* 0x0003180002197984 */ /* 0x000f680000000800 */
[----:B------:R-:W5:Y:S04]  /*02a0*/  LDS R20, [R2+0x39c] ;  /* 0x00039c0002147984 */ /* 0x000f680000000800 */
[----:B------:R-:W-:Y:S04]  /*02b0*/  LDS R27, [R2+0x420] ;  /* 0x00042000021b7984 */ /* 0x000fe80000000800 */
[----:B------:R-:W5:Y:S01]  /*02c0*/  LDS.128 R12, [R19+0x20] ;  /* 0x00002000130c7984 */ /* 0x000f620000000c00 */
[----:B0-----:R-:W-:-:S03]  /*02d0*/  FFMA R4, R4, R23, RZ ;  /* 0x0000001704047223 */ /* 0x001fc600000000ff */
[----:B------:R-:W0:Y:S01]  /*02e0*/  LDS R16, [R2+0x4a4] ;  /* 0x0004a40002107984 */ /* 0x000e220000000800 */
[----:B-1----:R-:W-:-:S03]  /*02f0*/  FFMA R5, R29, R5, R4 ;  /* 0x000000051d057223 */ /* 0x002fc60000000004 */
[----:B------:R-:W1:Y:S01]  /*0300*/  LDS R23, [R2+0x528] ;  /* 0x0005280002177984 */ /* 0x000e620000000800 */
[----:B--2---:R-:W-:-:S03]  /*0310*/  FFMA R5, R24, R6, R5 ;  /* 0x0000000618057223 */ /* 0x004fc60000000005 */
[----:B------:R-:W-:Y:S01]  /*0320*/  LDS R24, [R2+0xdec] ;  /* 0x000dec0002187984 */ /* 0x000fe20000000800 */
[----:B---3--:R-:W-:-:S03]  /*0330*/  FFMA R5, R22, R7, R5 ;  /* 0x0000000716057223 */ /* 0x008fc60000000005 */
[----:B------:R-:W2:Y:S01]  /*0340*/  LDS R22, [R2+0x5ac] ;  /* 0x0005ac0002167984 */ /* 0x000ea20000000800 */
[----:B----4-:R-:W-:-:S03]  /*0350*/  FFMA R29, R8, R21, R5 ;  /* 0x00000015081d7223 */ /* 0x010fc60000000005 */
[----:B------:R-:W-:Y:S01]  /*0360*/  LDS R21, [R2+0x630] ;  /* 0x0006300002157984 */ /* 0x000fe20000000800 */
[----:B-----5:R-:W-:-:S03]  /*0370*/  FFMA R8, R18, R9, R29 ;  /* 0x0000000912087223 */ /* 0x020fc6000000001d */
[----:B------:R-:W3:Y:S01]  /*0380*/  LDS.128 R4, [R19+0x30] ;  /* 0x0000300013047984 */ /* 0x000ee20000000c00 */
[----:B------:R-:W-:-:S03]  /*0390*/  FFMA R9, R25, R10, R8 ;  /* 0x0000000a19097223 */ /* 0x000fc60000000008 */
[----:B------:R-:W4:Y:S01]  /*03a0*/  LDS R18, [R2+0x6b4] ;  /* 0x0006b40002127984 */ /* 0x000f220000000800 */
[----:B------:R-:W-:-:S03]  /*03b0*/  FFMA R9, R20, R11, R9 ;  /* 0x0000000b14097223 */ /* 0x000fc60000000009 */
[----:B------:R-:W5:Y:S04]  /*03c0*/  LDS R25, [R2+0x738] ;  /* 0x0007380002197984 */ /* 0x000f680000000800 */
[----:B------:R-:W5:Y:S01]  /*03d0*/  LDS R20, [R2+0x7bc] ;  /* 0x0007bc0002147984 */ /* 0x000f620000000800 */
[----:B------:R-:W-:-:S03]  /*03e0*/  FFMA R29, R12, R27, R9 ;  /* 0x0000001b0c1d7223 */ /* 0x000fc60000000009 */
[----:B------:R-:W-:Y:S01]  /*03f0*/  LDS R27, [R2+0x840] ;  /* 0x00084000021b7984 */ /* 0x000fe20000000800 */
[----:B0-----:R-:W-:-:S03]  /*0400*/  FFMA R12, R16, R13, R29 ;  /* 0x0000000d100c7223 */ /* 0x001fc6000000001d */
[----:B------:R-:W0:Y:S01]  /*0410*/  LDS.128 R8, [R19+0x40] ;  /* 0x0000400013087984 */ /* 0x000e220000000c00 */
[----:B-1----:R-:W-:-:S03]  /*0420*/  FFMA R13, R23, R14, R12 ;  /* 0x0000000e170d7223 */ /* 0x002fc6000000000c */
[----:B------:R-:W1:Y:S04]  /*0430*/  LDS R16, [R2+0x8c4] ;  /* 0x0008c40002107984 */ /* 0x000e680000000800 */
[----:B------:R-:W1:Y:S01]  /*0440*/  LDS R23, [R2+0x948] ;  /* 0x0009480002177984 */ /* 0x000e620000000800 */
[----:B--2---:R-:W-:-:S03]  /*0450*/  FFMA R13, R22, R15, R13 ;  /* 0x0000000f160d7223 */ /* 0x004fc6000000000d */
[----:B------:R-:W2:Y:S01]  /*0460*/  LDS R22, [R2+0x9cc] ;  /* 0x0009cc0002167984 */ /* 0x000ea20000000800 */
[----:B---3--:R-:W-:-:S03]  /*0470*/  FFMA R29, R4, R21, R13 ;  /* 0x00000015041d7223 */ /* 0x008fc6000000000d */
[----:B------:R-:W-:Y:S01]  /*0480*/  LDS R21, [R2+0xa50] ;  /* 0x000a500002157984 */ /* 0x000fe20000000800 */
[----:B----4-:R-:W-:-:S03]  /*0490*/  FFMA R4, R18, R5, R29 ;  /* 0x0000000512047223 */ /* 0x010fc6000000001d */
[----:B------:R-:W3:Y:S01]  /*04a0*/  LDS.128 R12, [R19+0x50] ;  /* 0x00005000130c7984 */ /* 0x000ee20000000c00 */
[----:B-----5:R-:W-:-:S03]  /*04b0*/  FFMA R5, R25, R6, R4 ;  /* 0x0000000619057223 */ /* 0x020fc60000000004 */
[----:B------:R-:W4:Y:S01]  /*04c0*/  LDS R18, [R2+0xad4] ;  /* 0x000ad40002127984 */ /* 0x000f220000000800 */
[----:B------:R-:W-:-:S03]  /*04d0*/  FFMA R5, R20, R7, R5 ;  /* 0x0000000714057223 */ /* 0x000fc60000000005 */
[----:B------:R-:W5:Y:S04]  /*04e0*/  LDS R25, [R2+0xb58] ;  /* 0x000b580002197984 */ /* 0x000f680000000800 */
[----:B------:R-:W5:Y:S01]  /*04f0*/  LDS R20, [R2+0xbdc] ;  /* 0x000bdc0002147984 */ /* 0x000f620000000800 */
[----:B0-----:R-:W-:-:S03]  /*0500*/  FFMA R29, R8, R27, R5 ;  /* 0x0000001b081d7223 */ /* 0x001fc60000000005 */
[----:B------:R-:W-:Y:S01]  /*0510*/  LDS R27, [R2+0xc60] ;  /* 0x000c6000021b7984 */ /* 0x000fe20000000800 */
[----:B-1----:R-:W-:-:S03]  /*0520*/  FFMA R8, R16, R9, R29 ;  /* 0x0000000910087223 */ /* 0x002fc6000000001d */
[----:B------:R-:W0:Y:S01]  /*0530*/  LDS.128 R4, [R19+0x60] ;  /* 0x0000600013047984 */ /* 0x000e220000000c00 */
[----:B------:R-:W-:-:S03]  /*0540*/  FFMA R23, R23, R10, R8 ;  /* 0x0000000a17177223 */ /* 0x000fc60000000008 */
[----:B------:R-:W1:Y:S01]  /*0550*/  LDS R16, [R2+0xce4] ;  /* 0x000ce40002107984 */ /* 0x000e620000000800 */
[----:B--2---:R-:W-:-:S03]  /*0560*/  FFMA R22, R22, R11, R23 ;  /* 0x0000000b16167223 */ /* 0x004fc60000000017 */
[----:B------:R-:W2:Y:S04]  /*0570*/  LDS R29, [R2+0xd68] ;  /* 0x000d6800021d7984 */ /* 0x000ea80000000800 */
[----:B------:R-:W-:Y:S04]  /*0580*/  LDS R23, [R2+0xe70] ;  /* 0x000e700002177984 */ /* 0x000fe80000000800 */
[----:B------:R-:W2:Y:S01]  /*0590*/  LDS.128 R8, [R19+0x70] ;  /* 0x0000700013087984 */ /* 0x000ea20000000c00 */
[----:B---3--:R-:W-:-:S03]  /*05a0*/  FFMA R21, R12, R21, R22 ;  /* 0x000000150c157223 */ /* 0x008fc60000000016 */
[----:B------:R-:W3:Y:S01]  /*05b0*/  LDS R22, [R2+0xef4] ;  /* 0x000ef40002167984 */ /* 0x000ee20000000800 */
[----:B----4-:R-:W-:-:S03]  /*05c0*/  FFMA R12, R18, R13, R21 ;  /* 0x0000000d120c7223 */ /* 0x010fc60000000015 */
[----:B------:R-:W4:Y:S01]  /*05d0*/  LDS R21, [R2+0xf78] ;  /* 0x000f780002157984 */ /* 0x000f220000000800 */
[----:B-----5:R-:W-:-:S03]  /*05e0*/  FFMA R25, R25, R14, R12 ;  /* 0x0000000e19197223 */ /* 0x020fc6000000000c */
[----:B------:R-:W5:Y:S01]  /*05f0*/  LDS R18, [R2+0xffc] ;  /* 0x000ffc0002127984 */ /* 0x000f620000000800 */
[----:B------:R-:W3:Y:S01]  /*0600*/  LDC.64 R12, c[0x0][0x388] ;  /* 0x0000e200ff0c7b82 */ /* 0x000ee20000000a00 */
[----:B------:R-:W-:-:S04]  /*0610*/  FFMA R15, R20, R15, R25 ;  /* 0x0000000f140f7223 */ /* 0x000fc80000000019 */
[----:B0-----:R-:W-:-:S04]  /*0620*/  FFMA R15, R4, R27, R15 ;  /* 0x0000001b040f7223 */ /* 0x001fc8000000000f */
[----:B-1----:R-:W-:-:S04]  /*0630*/  FFMA R16, R16, R5, R15 ;  /* 0x0000000510107223 */ /* 0x002fc8000000000f */
[----:B--2---:R-:W-:-:S04]  /*0640*/  FFMA R29, R29, R6, R16 ;  /* 0x000000061d1d7223 */ /* 0x004fc80000000010 */
[----:B------:R-:W-:Y:S01]  /*0650*/  FFMA R7, R24, R7, R29 ;  /* 0x0000000718077223 */ /* 0x000fe2000000001d */
[----:B---3--:R-:W-:-:S04]  /*0660*/  IMAD.WIDE R12, R17, 0x4, R12 ;  /* 0x00000004110c7825 */ /* 0x008fc800078e020c */
[----:B------:R-:W-:-:S04]  /*0670*/  FFMA R7, R8, R23, R7 ;  /* 0x0000001708077223 */ /* 0x000fc80000000007 */
[----:B------:R-:W-:-:S04]  /*0680*/  FFMA R22, R22, R9, R7 ;  /* 0x0000000916167223 */ /* 0x000fc80000000007 */
[----:B----4-:R-:W-:-:S04]  /*0690*/  FFMA R21, R21, R10, R22 ;  /* 0x0000000a15157223 */ /* 0x010fc80000000016 */
[----:B-----5:R-:W-:-:S05]  /*06a0*/  FFMA R11, R18, R11, R21 ;  /* 0x0000000b120b7223 */ /* 0x020fca0000000015 */
[----:B------:R-:W-:Y:S01]  /*06b0*/  STG.E desc[UR4][R12.64], R11 ;  /* 0x0000000b0c007986 */ /* 0x000fe2000c101904 */
[----:B------:R-:W-:Y:S05]  /*06c0*/  EXIT ;  /* 0x000000000000794d */ /* 0x000fea0003800000 */
.L_x_0:
[----:B------:R-:W-:-:S00]  /*06d0*/  BRA `(.L_x_0) ;  /* 0xfffffffc00fc7947 */ /* 0x000fc0000383ffff */
[----:B------:R-:W-:-:S00]  /*06e0*/  NOP ;  /* 0x0000000000007918 */ /* 0x000fc00000000000 */
        /* <DEDUP_REMOVED lines=9> */
.L_x_1:


//--------------------- .nv.shared._Z20bankConflictMultiplyPfS_i --------------------------
	.section	.nv.shared._Z20bankConflictMultiplyPfS_i,"aw",@nobits
	.sectionflags	@""
	.align	4
.nv.shared._Z20bankConflictMultiplyPfS_i:
	.zero		9344


//--------------------- .nv.shared.reserved.0     --------------------------
	.section	.nv.shared.reserved.0,"aw",@nobits
	.weak		__nv_reservedSMEM_offset_0_alias
	.size		__nv_reservedSMEM_offset_0_alias, 0, 64
	.other		__nv_reservedSMEM_offset_0_alias,@"STO_CUDA_RESERVED_SHARED STV_DEFAULT"
__nv_reservedSMEM_offset_0_alias:
	.zero		0
	.zero		64


//--------------------- .nv.constant0._Z20bankConflictMultiplyPfS_i --------------------------
	.section	.nv.constant0._Z20bankConflictMultiplyPfS_i,"a",@progbits
	.sectionflags	@""
	.align	4
.nv.constant0._Z20bankConflictMultiplyPfS_i:
	.zero		916


//--------------------- SYMBOLS --------------------------

	.type		.nv.reservedSmem.offset0,@object
	.size		.nv.reservedSmem.offset0,0x4
	.type		.nv.reservedSmem.cap,@object
	.size		.nv.reservedSmem.cap,0x4
